	.headerflags	@"EF_CUDA_TEXMODE_UNIFIED EF_CUDA_64BIT_ADDRESS EF_CUDA_ACCELERATORS EF_CUDA_SM90 EF_CUDA_VIRTUAL_SM(EF_CUDA_SM90)"
	.elftype	@"ET_EXEC"


//--------------------- .nv.info                  --------------------------
	.section	.nv.info,"",@"SHT_CUDA_INFO"
	.align	4


	//----- nvinfo : EIATTR_REGCOUNT
	.align		4
        /*0000*/ 	.byte	0x04, 0x2f
        /*0002*/ 	.short	(.L_3 - .L_2)
	.align		4
.L_2:
        /*0004*/ 	.word	index@(triton_poi_fused__native_batch_norm_legit_no_training_convolution_relu_38)
        /*0008*/ 	.word	0x0000001a


	//----- nvinfo : EIATTR_MIN_STACK_SIZE
	.align		4
.L_3:
        /*000c*/ 	.byte	0x04, 0x12
        /*000e*/ 	.short	(.L_5 - .L_4)
	.align		4
.L_4:
        /*0010*/ 	.word	index@(triton_poi_fused__native_batch_norm_legit_no_training_convolution_relu_38)
        /*0014*/ 	.word	0x00000000


	//----- nvinfo : EIATTR_FRAME_SIZE
	.align		4
.L_5:
        /*0018*/ 	.byte	0x04, 0x11
        /*001a*/ 	.short	(.L_7 - .L_6)
	.align		4
.L_6:
        /*001c*/ 	.word	index@(triton_poi_fused__native_batch_norm_legit_no_training_convolution_relu_38)
        /*0020*/ 	.word	0x00000000


	//----- nvinfo : EIATTR_MIN_STACK_SIZE
	.align		4
.L_7:
        /*0024*/ 	.byte	0x04, 0x12
        /*0026*/ 	.short	(.L_9 - .L_8)
	.align		4
.L_8:
        /*0028*/ 	.word	index@(triton_poi_fused__native_batch_norm_legit_no_training_convolution_relu_38)
        /*002c*/ 	.word	0x00000000
.L_9:


//--------------------- .nv.info.triton_poi_fused__native_batch_norm_legit_no_training_convolution_relu_38 --------------------------
	.section	.nv.info.triton_poi_fused__native_batch_norm_legit_no_training_convolution_relu_38,"",@"SHT_CUDA_INFO"
	.sectionflags	@""
	.align	4


	//----- nvinfo : EIATTR_CUDA_API_VERSION
	.align		4
        /*0000*/ 	.byte	0x04, 0x37
        /*0002*/ 	.short	(.L_11 - .L_10)
.L_10:
        /*0004*/ 	.word	0x0000007c


	//----- nvinfo : EIATTR_KPARAM_INFO
	.align		4
.L_11:
        /*0008*/ 	.byte	0x04, 0x17
        /*000a*/ 	.short	(.L_13 - .L_12)
.L_12:
        /*000c*/ 	.word	0x00000000
        /*0010*/ 	.short	0x0007
        /*0012*/ 	.short	0x0038
        /*0014*/ 	.byte	0x00, 0xf0, 0x11, 0x00


	//----- nvinfo : EIATTR_KPARAM_INFO
	.align		4
.L_13:
        /*0018*/ 	.byte	0x04, 0x17
        /*001a*/ 	.short	(.L_15 - .L_14)
.L_14:
        /*001c*/ 	.word	0x00000000
        /*0020*/ 	.short	0x0006
        /*0022*/ 	.short	0x0030
        /*0024*/ 	.byte	0x00, 0xf4, 0x21, 0x00


	//----- nvinfo : EIATTR_KPARAM_INFO
	.align		4
.L_15:
        /*0028*/ 	.byte	0x04, 0x17
        /*002a*/ 	.short	(.L_17 - .L_16)
.L_16:
        /*002c*/ 	.word	0x00000000
        /*0030*/ 	.short	0x0005
        /*0032*/ 	.short	0x0028
        /*0034*/ 	.byte	0x00, 0xf4, 0x21, 0x00


	//----- nvinfo : EIATTR_KPARAM_INFO
	.align		4
.L_17:
        /*0038*/ 	.byte	0x04, 0x17
        /*003a*/ 	.short	(.L_19 - .L_18)
.L_18:
        /*003c*/ 	.word	0x00000000
        /*0040*/ 	.short	0x0004
        /*0042*/ 	.short	0x0020
        /*0044*/ 	.byte	0x00, 0xf4, 0x21, 0x00


	//----- nvinfo : EIATTR_KPARAM_INFO
	.align		4
.L_19:
        /*0048*/ 	.byte	0x04, 0x17
        /*004a*/ 	.short	(.L_21 - .L_20)
.L_20:
        /*004c*/ 	.word	0x00000000
        /*0050*/ 	.short	0x0003
        /*0052*/ 	.short	0x0018
        /*0054*/ 	.byte	0x00, 0xf4, 0x21, 0x00


	//----- nvinfo : EIATTR_KPARAM_INFO
	.align		4
.L_21:
        /*0058*/ 	.byte	0x04, 0x17
        /*005a*/ 	.short	(.L_23 - .L_22)
.L_22:
        /*005c*/ 	.word	0x00000000
        /*0060*/ 	.short	0x0002
        /*0062*/ 	.short	0x0010
        /*0064*/ 	.byte	0x00, 0xf4, 0x21, 0x00


	//----- nvinfo : EIATTR_KPARAM_INFO
	.align		4
.L_23:
        /*0068*/ 	.byte	0x04, 0x17
        /*006a*/ 	.short	(.L_25 - .L_24)
.L_24:
        /*006c*/ 	.word	0x00000000
        /*0070*/ 	.short	0x0001
        /*0072*/ 	.short	0x0008
        /*0074*/ 	.byte	0x00, 0xf4, 0x21, 0x00


	//----- nvinfo : EIATTR_KPARAM_INFO
	.align		4
.L_25:
        /*0078*/ 	.byte	0x04, 0x17
        /*007a*/ 	.short	(.L_27 - .L_26)
.L_26:
        /*007c*/ 	.word	0x00000000
        /*0080*/ 	.short	0x0000
        /*0082*/ 	.short	0x0000
        /*0084*/ 	.byte	0x00, 0xf4, 0x21, 0x00


	//----- nvinfo : EIATTR_SPARSE_MMA_MASK
	.align		4
.L_27:
        /*0088*/ 	.byte	0x03, 0x50
        /*008a*/ 	.short	0x0000


	//----- nvinfo : EIATTR_MAXREG_COUNT
	.align		4
        /*008c*/ 	.byte	0x03, 0x1b
        /*008e*/ 	.short	0x00ff


	//----- nvinfo : EIATTR_EXIT_INSTR_OFFSETS
	.align		4
        /*0090*/ 	.byte	0x04, 0x1c
        /*0092*/ 	.short	(.L_29 - .L_28)


	//   ....[0]....
.L_28:
        /*0094*/ 	.word	0x00000480


	//   ....[1]....
        /*0098*/ 	.word	0x000004a0


	//----- nvinfo : EIATTR_REQNTID
	.align		4
.L_29:
        /*009c*/ 	.byte	0x04, 0x10
        /*009e*/ 	.short	(.L_31 - .L_30)
.L_30:
        /*00a0*/ 	.word	0x00000080
        /*00a4*/ 	.word	0x00000001
        /*00a8*/ 	.word	0x00000001


	//----- nvinfo : EIATTR_CBANK_PARAM_SIZE
	.align		4
.L_31:
        /*00ac*/ 	.byte	0x03, 0x19
        /*00ae*/ 	.short	0x003c


	//----- nvinfo : EIATTR_PARAM_CBANK
	.align		4
        /*00b0*/ 	.byte	0x04, 0x0a
        /*00b2*/ 	.short	(.L_33 - .L_32)
	.align		4
.L_32:
        /*00b4*/ 	.word	index@(.nv.constant0.triton_poi_fused__native_batch_norm_legit_no_training_convolution_relu_38)
        /*00b8*/ 	.short	0x0210
        /*00ba*/ 	.short	0x003c


	//----- nvinfo : EIATTR_SW_WAR
	.align		4
.L_33:
        /*00bc*/ 	.byte	0x04, 0x36
        /*00be*/ 	.short	(.L_35 - .L_34)
.L_34:
        /*00c0*/ 	.word	0x00000008
.L_35:


//--------------------- .nv.callgraph             --------------------------
	.section	.nv.callgraph,"",@"SHT_CUDA_CALLGRAPH"
	.align	4
	.sectionentsize	8
	.align		4
        /*0000*/ 	.word	0x00000000
	.align		4
        /*0004*/ 	.word	0xffffffff
	.align		4
        /*0008*/ 	.word	0x00000000
	.align		4
        /*000c*/ 	.word	0xfffffffe
	.align		4
        /*0010*/ 	.word	0x00000000
	.align		4
        /*0014*/ 	.word	0xfffffffd
	.align		4
        /*0018*/ 	.word	0x00000000
	.align		4
        /*001c*/ 	.word	0xfffffffc


//--------------------- .nv.constant4             --------------------------
	.section	.nv.constant4,"a",@progbits
	.align	8
	.align		8
.nv.constant4:
        /*0000*/ 	.dword	_$_str
	.align		8
        /*0008*/ 	.dword	_$_str_$_2


//--------------------- .text.triton_poi_fused__native_batch_norm_legit_no_training_convolution_relu_38 --------------------------
	.section	.text.triton_poi_fused__native_batch_norm_legit_no_training_convolution_relu_38,"ax",@progbits
	.align	128
        .global         triton_poi_fused__native_batch_norm_legit_no_training_convolution_relu_38
        .type           triton_poi_fused__native_batch_norm_legit_no_training_convolution_relu_38,@function
        .size           triton_poi_fused__native_batch_norm_legit_no_training_convolution_relu_38,(.L_x_1 - triton_poi_fused__native_batch_norm_legit_no_training_convolution_relu_38)
        .other          triton_poi_fused__native_batch_norm_legit_no_training_convolution_relu_38,@"STO_CUDA_ENTRY STV_DEFAULT"
triton_poi_fused__native_batch_norm_legit_no_training_convolution_relu_38:
.text.triton_poi_fused__native_batch_norm_legit_no_training_convolution_relu_38:
[----:B------:R-:W0:Y:S01]  /*0000*/  LDC R1, c[0x0][0x28] ;  /* 0x00000a00ff017b82 */ /* 0x000e220000000800 */
[----:B------:R-:W1:Y:S07]  /*0010*/  S2R R0, SR_TID.X ;  /* 0x0000000000007919 */ /* 0x000e6e0000002100 */
[----:B------:R-:W2:Y:S01]  /*0020*/  LDC.64 R2, c[0x0][0x228] ;  /* 0x00008a00ff027b82 */ /* 0x000ea20000000a00 */
[----:B------:R-:W-:Y:S01]  /*0030*/  CS2R R8, SRZ ;  /* 0x0000000000087805 */ /* 0x000fe2000001ff00 */
[----:B------:R-:W-:Y:S01]  /*0040*/  ULDC.64 UR4, c[0x0][0x208] ;  /* 0x0000820000047ab9 */ /* 0x000fe20000000a00 */
[----:B------:R-:W3:Y:S05]  /*0050*/  S2R R5, SR_CTAID.X ;  /* 0x0000000000057919 */ /* 0x000eea0000002500 */
[----:B------:R-:W4:Y:S08]  /*0060*/  LDC.64 R16, c[0x0][0x218] ;  /* 0x00008600ff107b82 */ /* 0x000f300000000a00 */
[----:B------:R-:W5:Y:S08]  /*0070*/  LDC.64 R18, c[0x0][0x220] ;  /* 0x00008800ff127b82 */ /* 0x000f700000000a00 */
[----:B------:R-:W5:Y:S01]  /*0080*/  LDC.64 R20, c[0x0][0x230] ;  /* 0x00008c00ff147b82 */ /* 0x000f620000000a00 */
[----:B-1----:R-:W-:-:S07]  /*0090*/  SHF.L.U32 R0, R0, 0x1, RZ ;  /* 0x0000000100007819 */ /* 0x002fce00000006ff */
[----:B------:R-:W1:Y:S01]  /*00a0*/  LDC.64 R14, c[0x0][0x238] ;  /* 0x00008e00ff0e7b82 */ /* 0x000e620000000a00 */
[----:B------:R-:W-:-:S04]  /*00b0*/  LOP3.LUT R0, R0, 0xfe, RZ, 0xc0, !PT ;  /* 0x000000fe00007812 */ /* 0x000fc800078ec0ff */
[----:B---3--:R-:W-:-:S04]  /*00c0*/  LEA R0, R5, R0, 0x8 ;  /* 0x0000000005007211 */ /* 0x008fc800078e40ff */
[C---:B------:R-:W-:Y:S01]  /*00d0*/  ISETP.GE.AND P0, PT, R0.reuse, 0x90, PT ;  /* 0x000000900000780c */ /* 0x040fe20003f06270 */
[----:B------:R-:W-:-:S05]  /*00e0*/  IMAD.HI R4, R0, 0x38e38e39, RZ ;  /* 0x38e38e3900047827 */ /* 0x000fca00078e02ff */
[----:B------:R-:W-:-:S04]  /*00f0*/  SHF.R.U32.HI R5, RZ, 0x1f, R4 ;  /* 0x0000001fff057819 */ /* 0x000fc80000011604 */
[----:B------:R-:W-:-:S05]  /*0100*/  LEA.HI.SX32 R5, R4, R5, 0x1d ;  /* 0x0000000504057211 */ /* 0x000fca00078feaff */
[----:B------:R-:W-:Y:S02]  /*0110*/  IMAD R12, R5, -0x24, R0 ;  /* 0xffffffdc050c7824 */ /* 0x000fe400078e0200 */
[----:B------:R-:W3:Y:S02]  /*0120*/  LDC.64 R4, c[0x0][0x210] ;  /* 0x00008400ff047b82 */ /* 0x000ee40000000a00 */
[----:B--2---:R-:W-:-:S05]  /*0130*/  IMAD.WIDE R2, R12, 0x4, R2 ;  /* 0x000000040c027825 */ /* 0x004fca00078e0202 */
[----:B------:R2:W3:Y:S01]  /*0140*/  @!P0 LDG.E.EL.64 R8, desc[UR4][R2.64] ;  /* 0x0000000402088981 */ /* 0x0004e2000c2e1b00 */
[----:B------:R-:W-:Y:S02]  /*0150*/  CS2R R10, SRZ ;  /* 0x00000000000a7805 */ /* 0x000fe4000001ff00 */
[----:B------:R-:W-:Y:S01]  /*0160*/  CS2R R6, SRZ ;  /* 0x0000000000067805 */ /* 0x000fe2000001ff00 */
[----:B----4-:R-:W-:-:S04]  /*0170*/  IMAD.WIDE R16, R12, 0x4, R16 ;  /* 0x000000040c107825 */ /* 0x010fc800078e0210 */
[C---:B-----5:R-:W-:Y:S01]  /*0180*/  IMAD.WIDE R18, R12.reuse, 0x4, R18 ;  /* 0x000000040c127825 */ /* 0x060fe200078e0212 */
[----:B------:R-:W4:Y:S01]  /*0190*/  @!P0 LDG.E.EL.64 R10, desc[UR4][R16.64] ;  /* 0x00000004100a8981 */ /* 0x000f22000c2e1b00 */
[----:B--2---:R-:W-:Y:S02]  /*01a0*/  CS2R R2, SRZ ;  /* 0x0000000000027805 */ /* 0x004fe4000001ff00 */
[----:B0-----:R-:W-:-:S04]  /*01b0*/  IMAD.WIDE R20, R12, 0x4, R20 ;  /* 0x000000040c147825 */ /* 0x001fc800078e0214 */
[----:B-1----:R-:W-:Y:S01]  /*01c0*/  IMAD.WIDE R22, R12, 0x4, R14 ;  /* 0x000000040c167825 */ /* 0x002fe200078e020e */
[----:B------:R0:W2:Y:S03]  /*01d0*/  @!P0 LDG.E.EL.64 R2, desc[UR4][R18.64] ;  /* 0x0000000412028981 */ /* 0x0000a6000c2e1b00 */
[----:B---3--:R-:W-:-:S05]  /*01e0*/  IMAD.WIDE R4, R0, 0x4, R4 ;  /* 0x0000000400047825 */ /* 0x008fca00078e0204 */
[----:B------:R-:W4:Y:S01]  /*01f0*/  @!P0 LDG.E.64 R6, desc[UR4][R4.64] ;  /* 0x0000000404068981 */ /* 0x000f22000c1e1b00 */
[----:B------:R-:W-:Y:S02]  /*0200*/  CS2R R12, SRZ ;  /* 0x00000000000c7805 */ /* 0x000fe4000001ff00 */
[----:B------:R-:W-:-:S04]  /*0210*/  CS2R R14, SRZ ;  /* 0x00000000000e7805 */ /* 0x000fc8000001ff00 */
[----:B------:R-:W3:Y:S04]  /*0220*/  @!P0 LDG.E.EL.64 R12, desc[UR4][R20.64] ;  /* 0x00000004140c8981 */ /* 0x000ee8000c2e1b00 */
[----:B------:R-:W3:Y:S01]  /*0230*/  @!P0 LDG.E.EL.64 R14, desc[UR4][R22.64] ;  /* 0x00000004160e8981 */ /* 0x000ee2000c2e1b00 */
[----:B0-----:R-:W-:Y:S01]  /*0240*/  HFMA2.MMA R18, -RZ, RZ, 1.625, 0 ;  /* 0x3e800000ff127435 */ /* 0x001fe200000001ff */
[----:B------:R-:W-:Y:S01]  /*0250*/  FADD R8, R8, 9.9999997473787516356e-06 ;  /* 0x3727c5ac08087421 */ /* 0x000fe20000000000 */
[----:B------:R-:W-:-:S03]  /*0260*/  FADD R9, R9, 9.9999997473787516356e-06 ;  /* 0x3727c5ac09097421 */ /* 0x000fc60000000000 */
[----:B------:R-:W0:Y:S08]  /*0270*/  MUFU.SQRT R16, R8 ;  /* 0x0000000800107308 */ /* 0x000e300000002000 */
[----:B------:R1:W5:Y:S01]  /*0280*/  MUFU.SQRT R17, R9 ;  /* 0x0000000900117308 */ /* 0x0003620000002000 */
[C---:B0-----:R-:W-:Y:S02]  /*0290*/  FSETP.GT.AND P1, PT, R16.reuse, 8.50705917302346158658e+37, PT ;  /* 0x7e8000001000780b */ /* 0x041fe40003f24000 */
[----:B------:R-:W-:Y:S01]  /*02a0*/  FSETP.GEU.AND P3, PT, R16, 1.175494350822287508e-38, PT ;  /* 0x008000001000780b */ /* 0x000fe20003f6e000 */
[----:B-1----:R-:W0:Y:S01]  /*02b0*/  LDC.64 R8, c[0x0][0x240] ;  /* 0x00009000ff087b82 */ /* 0x002e220000000a00 */
[----:B-----5:R-:W-:-:S02]  /*02c0*/  FSETP.GT.AND P2, PT, R17, 8.50705917302346158658e+37, PT ;  /* 0x7e8000001100780b */ /* 0x020fc40003f44000 */
[----:B------:R-:W-:-:S07]  /*02d0*/  FSETP.GEU.AND P4, PT, R17, 1.175494350822287508e-38, PT ;  /* 0x008000001100780b */ /* 0x000fce0003f8e000 */
[----:B------:R-:W-:-:S04]  /*02e0*/  @P1 FMUL R16, R16, 0.25 ;  /* 0x3e80000010101820 */ /* 0x000fc80000400000 */
[----:B------:R-:W-:Y:S01]  /*02f0*/  @!P3 FMUL R16, R16, 16777216 ;  /* 0x4b8000001010b820 */ /* 0x000fe20000400000 */
[----:B------:R-:W-:-:S04]  /*0300*/  @P2 FMUL R17, R17, 0.25 ;  /* 0x3e80000011112820 */ /* 0x000fc80000400000 */
[----:B------:R-:W-:Y:S01]  /*0310*/  @!P4 FMUL R17, R17, 16777216 ;  /* 0x4b8000001111c820 */ /* 0x000fe20000400000 */
[----:B------:R-:W1:Y:S01]  /*0320*/  MUFU.RCP R16, R16 ;  /* 0x0000001000107308 */ /* 0x000e620000001000 */
[----:B------:R-:W-:-:S07]  /*0330*/  FSEL R19, R18, 1, P1 ;  /* 0x3f80000012137808 */ /* 0x000fce0000800000 */
[----:B------:R-:W5:Y:S01]  /*0340*/  MUFU.RCP R17, R17 ;  /* 0x0000001100117308 */ /* 0x000f620000001000 */
[----:B------:R-:W-:Y:S01]  /*0350*/  FSEL R18, R18, 1, P2 ;  /* 0x3f80000012127808 */ /* 0x000fe20001000000 */
[----:B------:R-:W-:Y:S01]  /*0360*/  @!P3 FMUL R19, R19, 16777216 ;  /* 0x4b8000001313b820 */ /* 0x000fe20000400000 */
[----:B----4-:R-:W-:Y:S01]  /*0370*/  FADD R6, R10, R6 ;  /* 0x000000060a067221 */ /* 0x010fe20000000000 */
[----:B------:R-:W-:Y:S02]  /*0380*/  FADD R7, R11, R7 ;  /* 0x000000070b077221 */ /* 0x000fe40000000000 */
[----:B------:R-:W-:Y:S01]  /*0390*/  @!P4 FMUL R18, R18, 16777216 ;  /* 0x4b8000001212c820 */ /* 0x000fe20000400000 */
[----:B-1----:R-:W-:Y:S01]  /*03a0*/  FMUL R19, R16, R19 ;  /* 0x0000001310137220 */ /* 0x002fe20000400000 */
[----:B--2---:R-:W-:Y:S01]  /*03b0*/  FADD R2, R6, -R2 ;  /* 0x8000000206027221 */ /* 0x004fe20000000000 */
[----:B------:R-:W-:Y:S01]  /*03c0*/  FADD R3, R7, -R3 ;  /* 0x8000000307037221 */ /* 0x000fe20000000000 */
[----:B-----5:R-:W-:-:S02]  /*03d0*/  FMUL R18, R17, R18 ;  /* 0x0000001211127220 */ /* 0x020fc40000400000 */
[----:B------:R-:W-:Y:S02]  /*03e0*/  FMUL R19, R2, R19 ;  /* 0x0000001302137220 */ /* 0x000fe40000400000 */
[----:B------:R-:W-:Y:S02]  /*03f0*/  FMUL R18, R3, R18 ;  /* 0x0000001203127220 */ /* 0x000fe40000400000 */
[----:B---3--:R-:W-:Y:S02]  /*0400*/  FFMA R12, R19, R12, R14 ;  /* 0x0000000c130c7223 */ /* 0x008fe4000000000e */
[----:B------:R-:W-:Y:S01]  /*0410*/  FFMA R13, R18, R13, R15 ;  /* 0x0000000d120d7223 */ /* 0x000fe2000000000f */
[----:B------:R1:W-:Y:S02]  /*0420*/  @!P0 STG.E.64 desc[UR4][R4.64], R6 ;  /* 0x0000000604008986 */ /* 0x0003e4000c101b04 */
[----:B------:R-:W-:Y:S02]  /*0430*/  FSETP.GEU.AND P1, PT, R12, RZ, PT ;  /* 0x000000ff0c00720b */ /* 0x000fe40003f2e000 */
[----:B------:R-:W-:Y:S01]  /*0440*/  FSETP.GEU.AND P2, PT, R13, RZ, PT ;  /* 0x000000ff0d00720b */ /* 0x000fe20003f4e000 */
[----:B0-----:R-:W-:Y:S01]  /*0450*/  IMAD.WIDE R8, R0, 0x4, R8 ;  /* 0x0000000400087825 */ /* 0x001fe200078e0208 */
[----:B------:R-:W-:-:S02]  /*0460*/  FSEL R12, R12, RZ, P1 ;  /* 0x000000ff0c0c7208 */ /* 0x000fc40000800000 */
[----:B------:R-:W-:Y:S01]  /*0470*/  FSEL R13, R13, RZ, P2 ;  /* 0x000000ff0d0d7208 */ /* 0x000fe20001000000 */
[----:B------:R-:W-:Y:S08]  /*0480*/  @P0 EXIT ;  /* 0x000000000000094d */ /* 0x000ff00003800000 */
[----:B------:R-:W-:Y:S01]  /*0490*/  STG.E.64 desc[UR4][R8.64], R12 ;  /* 0x0000000c08007986 */ /* 0x000fe2000c101b04 */
[----:B------:R-:W-:Y:S05]  /*04a0*/  EXIT ;  /* 0x000000000000794d */ /* 0x000fea0003800000 */
.L_x_0:
[----:B------:R-:W-:-:S00]  /*04b0*/  BRA `(.L_x_0) ;  /* 0xfffffffc00fc7947 */ /* 0x000fc0000383ffff */
[----:B------:R-:W-:-:S00]  /*04c0*/  NOP ;  /* 0x0000000000007918 */ /* 0x000fc00000000000 */
        /* <DEDUP_REMOVED lines=11> */
.L_x_1:


//--------------------- .nv.global.init           --------------------------
	.section	.nv.global.init,"aw",@progbits
.nv.global.init:
	.type		_$_str,@object
	.size		_$_str,(_$_str_$_2 - _$_str)
_$_str:
        /*0000*/ 	.byte	0x5f, 0x5f, 0x43, 0x55, 0x44, 0x41, 0x5f, 0x46, 0x54, 0x5a, 0x00
	.type		_$_str_$_2,@object
	.size		_$_str_$_2,(.L_1 - _$_str_$_2)
_$_str_$_2:
        /*000b*/ 	.byte	0x5f, 0x5f, 0x43, 0x55, 0x44, 0x41, 0x5f, 0x50, 0x52, 0x45, 0x43, 0x5f, 0x53, 0x51, 0x52, 0x54
        /*001b*/ 	.byte	0x00
.L_1:


//--------------------- .nv.constant0.triton_poi_fused__native_batch_norm_legit_no_training_convolution_relu_38 --------------------------
	.section	.nv.constant0.triton_poi_fused__native_batch_norm_legit_no_training_convolution_relu_38,"a",@progbits
	.sectionflags	@""
	.align	4
.nv.constant0.triton_poi_fused__native_batch_norm_legit_no_training_convolution_relu_38:
	.zero		588
